//
// Generated by NVIDIA NVVM Compiler
//
// Compiler Build ID: CL-36424714
// Cuda compilation tools, release 13.0, V13.0.88
// Based on NVVM 20.0.0
//

.version 9.0
.target sm_100
.address_size 64

	// .globl	_Z10pooling_1dPKfPfiiimmf
.extern .shared .align 16 .b8 sh_input[];

.visible .entry _Z10pooling_1dPKfPfiiimmf(
	.param .u64 .ptr .align 1 _Z10pooling_1dPKfPfiiimmf_param_0,
	.param .u64 .ptr .align 1 _Z10pooling_1dPKfPfiiimmf_param_1,
	.param .u32 _Z10pooling_1dPKfPfiiimmf_param_2,
	.param .u32 _Z10pooling_1dPKfPfiiimmf_param_3,
	.param .u32 _Z10pooling_1dPKfPfiiimmf_param_4,
	.param .u64 _Z10pooling_1dPKfPfiiimmf_param_5,
	.param .u64 _Z10pooling_1dPKfPfiiimmf_param_6,
	.param .f32 _Z10pooling_1dPKfPfiiimmf_param_7
)
{
	.reg .pred 	%p<30>;
	.reg .b32 	%r<96>;
	.reg .b32 	%f<59>;
	.reg .b64 	%rd<28>;

	ld.param.u64 	%rd10, [_Z10pooling_1dPKfPfiiimmf_param_0];
	ld.param.u64 	%rd7, [_Z10pooling_1dPKfPfiiimmf_param_1];
	ld.param.u32 	%r46, [_Z10pooling_1dPKfPfiiimmf_param_2];
	ld.param.u32 	%r47, [_Z10pooling_1dPKfPfiiimmf_param_3];
	ld.param.u32 	%r48, [_Z10pooling_1dPKfPfiiimmf_param_4];
	ld.param.u64 	%rd8, [_Z10pooling_1dPKfPfiiimmf_param_5];
	ld.param.u64 	%rd9, [_Z10pooling_1dPKfPfiiimmf_param_6];
	ld.param.f32 	%f18, [_Z10pooling_1dPKfPfiiimmf_param_7];
	cvta.to.global.u64 	%rd1, %rd10;
	mov.u32 	%r49, %ctaid.x;
	mov.u32 	%r1, %ntid.x;
	mul.lo.s32 	%r2, %r49, %r1;
	mul.lo.s32 	%r3, %r47, %r2;
	sub.s32 	%r4, %r3, %r48;
	add.s32 	%r50, %r1, -1;
	mad.lo.s32 	%r5, %r47, %r50, %r46;
	mov.u32 	%r6, %tid.x;
	shr.s32 	%r51, %r5, 31;
	shr.u32 	%r52, %r51, 30;
	add.s32 	%r53, %r5, %r52;
	shr.s32 	%r7, %r53, 2;
	setp.ge.s32 	%p1, %r6, %r7;
	@%p1 bra 	$L__BB0_15;
	shl.b32 	%r54, %r6, 2;
	add.s32 	%r55, %r3, %r54;
	sub.s32 	%r84, %r55, %r48;
	add.s32 	%r88, %r84, 1;
	shl.b32 	%r56, %r6, 4;
	mov.u32 	%r57, sh_input;
	add.s32 	%r87, %r57, %r56;
	add.s32 	%r86, %r84, 3;
	add.s32 	%r85, %r84, 2;
	mov.u32 	%r89, %r6;
$L__BB0_2:
	and.b32  	%r58, %r4, 3;
	setp.ne.s32 	%p2, %r58, 0;
	cvt.s64.s32 	%rd2, %r86;
	cvt.s64.s32 	%rd3, %r85;
	cvt.s64.s32 	%rd4, %r84;
	cvt.s64.s32 	%rd5, %r88;
	add.s32 	%r19, %r88, -1;
	setp.lt.s32 	%p3, %r19, 0;
	or.pred  	%p4, %p2, %p3;
	@%p4 bra 	$L__BB0_5;
	cvt.u32.u64 	%r59, %rd5;
	add.s32 	%r60, %r59, 2;
	cvt.u64.u32 	%rd11, %r60;
	setp.le.u64 	%p5, %rd8, %rd11;
	@%p5 bra 	$L__BB0_5;
	mul.wide.u32 	%rd20, %r19, 4;
	add.s64 	%rd21, %rd1, %rd20;
	ld.global.nc.v4.f32 	{%f23, %f24, %f25, %f26}, [%rd21];
	st.shared.v4.f32 	[%r87], {%f23, %f24, %f25, %f26};
	bra.uni 	$L__BB0_14;
$L__BB0_5:
	setp.le.u64 	%p7, %rd8, %rd4;
	mov.f32 	%f49, 0f00000000;
	or.pred  	%p8, %p3, %p7;
	@%p8 bra 	$L__BB0_7;
	mul.wide.u32 	%rd12, %r19, 4;
	add.s64 	%rd13, %rd1, %rd12;
	ld.global.nc.f32 	%f49, [%rd13];
$L__BB0_7:
	st.shared.f32 	[%r87], %f49;
	setp.lt.s32 	%p9, %r19, -1;
	setp.le.u64 	%p10, %rd8, %rd5;
	mov.f32 	%f50, 0f00000000;
	or.pred  	%p11, %p9, %p10;
	@%p11 bra 	$L__BB0_9;
	cvt.u32.u64 	%r61, %rd5;
	mul.wide.u32 	%rd14, %r61, 4;
	add.s64 	%rd15, %rd1, %rd14;
	ld.global.nc.f32 	%f50, [%rd15];
$L__BB0_9:
	st.shared.f32 	[%r87+4], %f50;
	setp.lt.s32 	%p12, %r19, -2;
	setp.le.u64 	%p13, %rd8, %rd3;
	mov.f32 	%f51, 0f00000000;
	or.pred  	%p14, %p12, %p13;
	@%p14 bra 	$L__BB0_11;
	cvt.u32.u64 	%r62, %rd5;
	add.s32 	%r63, %r62, 1;
	mul.wide.u32 	%rd16, %r63, 4;
	add.s64 	%rd17, %rd1, %rd16;
	ld.global.nc.f32 	%f51, [%rd17];
$L__BB0_11:
	st.shared.f32 	[%r87+8], %f51;
	setp.lt.s32 	%p15, %r19, -3;
	setp.le.u64 	%p16, %rd8, %rd2;
	mov.f32 	%f52, 0f00000000;
	or.pred  	%p17, %p15, %p16;
	@%p17 bra 	$L__BB0_13;
	cvt.u32.u64 	%r64, %rd5;
	add.s32 	%r65, %r64, 2;
	mul.wide.u32 	%rd18, %r65, 4;
	add.s64 	%rd19, %rd1, %rd18;
	ld.global.nc.f32 	%f52, [%rd19];
$L__BB0_13:
	st.shared.f32 	[%r87+12], %f52;
$L__BB0_14:
	cvt.u32.u64 	%r66, %rd5;
	cvt.u32.u64 	%r67, %rd4;
	cvt.u32.u64 	%r68, %rd3;
	cvt.u32.u64 	%r69, %rd2;
	add.s32 	%r89, %r89, %r1;
	shl.b32 	%r70, %r1, 2;
	add.s32 	%r88, %r66, %r70;
	shl.b32 	%r71, %r1, 4;
	add.s32 	%r87, %r87, %r71;
	add.s32 	%r86, %r69, %r70;
	add.s32 	%r85, %r68, %r70;
	add.s32 	%r84, %r67, %r70;
	setp.lt.s32 	%p18, %r89, %r7;
	@%p18 bra 	$L__BB0_2;
$L__BB0_15:
	shl.b32 	%r72, %r7, 2;
	add.s32 	%r90, %r72, %r6;
	setp.ge.s32 	%p19, %r90, %r5;
	@%p19 bra 	$L__BB0_19;
$L__BB0_16:
	add.s32 	%r28, %r90, %r4;
	setp.lt.s32 	%p20, %r28, 0;
	cvt.s64.s32 	%rd22, %r28;
	setp.le.u64 	%p21, %rd8, %rd22;
	mov.f32 	%f53, 0f00000000;
	or.pred  	%p22, %p20, %p21;
	@%p22 bra 	$L__BB0_18;
	mul.wide.u32 	%rd23, %r28, 4;
	add.s64 	%rd24, %rd1, %rd23;
	ld.global.nc.f32 	%f53, [%rd24];
$L__BB0_18:
	shl.b32 	%r73, %r90, 2;
	mov.u32 	%r74, sh_input;
	add.s32 	%r75, %r74, %r73;
	st.shared.f32 	[%r75], %f53;
	add.s32 	%r90, %r90, %r1;
	setp.lt.s32 	%p23, %r90, %r5;
	@%p23 bra 	$L__BB0_16;
$L__BB0_19:
	bar.sync 	0;
	add.s32 	%r76, %r2, %r6;
	cvt.s64.s32 	%rd6, %r76;
	setp.le.u64 	%p24, %rd9, %rd6;
	@%p24 bra 	$L__BB0_28;
	mul.lo.s32 	%r30, %r47, %r6;
	setp.lt.s32 	%p25, %r46, 1;
	mov.f32 	%f58, 0f00000000;
	@%p25 bra 	$L__BB0_27;
	and.b32  	%r31, %r46, 7;
	setp.lt.u32 	%p26, %r46, 8;
	mov.f32 	%f58, 0f00000000;
	mov.b32 	%r93, 0;
	@%p26 bra 	$L__BB0_24;
	and.b32  	%r93, %r46, 2147483640;
	neg.s32 	%r92, %r93;
	shl.b32 	%r78, %r30, 2;
	mov.u32 	%r79, sh_input;
	add.s32 	%r80, %r78, %r79;
	add.s32 	%r91, %r80, 16;
	mov.f32 	%f58, 0f00000000;
$L__BB0_23:
	.pragma "nounroll";
	ld.shared.f32 	%f32, [%r91+-16];
	add.f32 	%f33, %f58, %f32;
	ld.shared.f32 	%f34, [%r91+-12];
	add.f32 	%f35, %f33, %f34;
	ld.shared.f32 	%f36, [%r91+-8];
	add.f32 	%f37, %f35, %f36;
	ld.shared.f32 	%f38, [%r91+-4];
	add.f32 	%f39, %f37, %f38;
	ld.shared.f32 	%f40, [%r91];
	add.f32 	%f41, %f39, %f40;
	ld.shared.f32 	%f42, [%r91+4];
	add.f32 	%f43, %f41, %f42;
	ld.shared.f32 	%f44, [%r91+8];
	add.f32 	%f45, %f43, %f44;
	ld.shared.f32 	%f46, [%r91+12];
	add.f32 	%f58, %f45, %f46;
	add.s32 	%r92, %r92, 8;
	add.s32 	%r91, %r91, 32;
	setp.ne.s32 	%p27, %r92, 0;
	@%p27 bra 	$L__BB0_23;
$L__BB0_24:
	setp.eq.s32 	%p28, %r31, 0;
	@%p28 bra 	$L__BB0_27;
	add.s32 	%r81, %r93, %r30;
	shl.b32 	%r82, %r81, 2;
	mov.u32 	%r83, sh_input;
	add.s32 	%r95, %r83, %r82;
	neg.s32 	%r94, %r31;
$L__BB0_26:
	.pragma "nounroll";
	ld.shared.f32 	%f47, [%r95];
	add.f32 	%f58, %f58, %f47;
	add.s32 	%r95, %r95, 4;
	add.s32 	%r94, %r94, 1;
	setp.ne.s32 	%p29, %r94, 0;
	@%p29 bra 	$L__BB0_26;
$L__BB0_27:
	mul.f32 	%f48, %f18, %f58;
	cvta.to.global.u64 	%rd25, %rd7;
	shl.b64 	%rd26, %rd6, 2;
	add.s64 	%rd27, %rd25, %rd26;
	st.global.f32 	[%rd27], %f48;
$L__BB0_28:
	ret;

}


// ===== COMPILED SASS (sm_100) =====

	.target	sm_100

	.elftype	@"ET_EXEC"


//--------------------- .note.nv.tkinfo           --------------------------
	.section	.note.nv.tkinfo,"",@"SHT_NOTE"
	.sectionflags	@"SHF_NOTE_NV_TKINFO"
	.tkinfo
        /*0018*/ 	.word	0x00000002
        /*0030*/ 	.string	""
        /*0030*/ 	.string	"ptxas"
        /*0030*/ 	.string	"Cuda compilation tools, release 13.0, V13.0.88"
        /*0030*/ 	.string	"Build cuda_13.0.r13.0/compiler.36424714_0"
        /*0030*/ 	.string	"-arch sm_100 -m 64 "



//--------------------- .note.nv.cuinfo           --------------------------
	.section	.note.nv.cuinfo,"",@"SHT_NOTE"
	.sectionflags	@"SHF_NOTE_NV_CUINFO"
        /*0018*/ 	.short	0x0002
        /*001a*/ 	.short	0x0064
        /*001c*/ 	.short	0x0082
	.zero		2


//--------------------- .nv.info                  --------------------------
	.section	.nv.info,"",@"SHT_CUDA_INFO"
	.align	4


	//----- nvinfo : EIATTR_REGCOUNT
	.align		4
        /*0000*/ 	.byte	0x04, 0x2f
        /*0002*/ 	.short	(.L_1 - .L_0)
	.align		4
.L_0:
        /*0004*/ 	.word	index@(_Z10pooling_1dPKfPfiiimmf)
        /*0008*/ 	.word	0x00000020


	//----- nvinfo : EIATTR_FRAME_SIZE
	.align		4
.L_1:
        /*000c*/ 	.byte	0x04, 0x11
        /*000e*/ 	.short	(.L_3 - .L_2)
	.align		4
.L_2:
        /*0010*/ 	.word	index@(_Z10pooling_1dPKfPfiiimmf)
        /*0014*/ 	.word	0x00000000


	//----- nvinfo : EIATTR_MIN_STACK_SIZE
	.align		4
.L_3:
        /*0018*/ 	.byte	0x04, 0x12
        /*001a*/ 	.short	(.L_5 - .L_4)
	.align		4
.L_4:
        /*001c*/ 	.word	index@(_Z10pooling_1dPKfPfiiimmf)
        /*0020*/ 	.word	0x00000000
.L_5:


//--------------------- .nv.compat                --------------------------
	.section	.nv.compat,"",@"SHT_CUDA_COMPAT_INFO"
	.align	4
        /*0000*/ 	.byte	0x02, 0x09, 0x00, 0x00, 0x02, 0x02, 0x01, 0x00, 0x02, 0x05, 0x05, 0x00, 0x03, 0x07, 0x01, 0x01
        /*0010*/ 	.byte	0x02, 0x03, 0x00, 0x00, 0x02, 0x06, 0x01, 0x00, 0x04, 0x0b, 0x08, 0x00, 0x09, 0x00, 0x00, 0x00
        /*0020*/ 	.byte	0x00, 0x00, 0x00, 0x00


//--------------------- .nv.info._Z10pooling_1dPKfPfiiimmf --------------------------
	.section	.nv.info._Z10pooling_1dPKfPfiiimmf,"",@"SHT_CUDA_INFO"
	.sectionflags	@""
	.align	4


	//----- nvinfo : EIATTR_CUDA_API_VERSION
	.align		4
        /*0000*/ 	.byte	0x04, 0x37
        /*0002*/ 	.short	(.L_7 - .L_6)
.L_6:
        /*0004*/ 	.word	0x00000082


	//----- nvinfo : EIATTR_KPARAM_INFO
	.align		4
.L_7:
        /*0008*/ 	.byte	0x04, 0x17
        /*000a*/ 	.short	(.L_9 - .L_8)
.L_8:
        /*000c*/ 	.word	0x00000000
        /*0010*/ 	.short	0x0007
        /*0012*/ 	.short	0x0030
        /*0014*/ 	.byte	0x00, 0xf0, 0x11, 0x00


	//----- nvinfo : EIATTR_KPARAM_INFO
	.align		4
.L_9:
        /*0018*/ 	.byte	0x04, 0x17
        /*001a*/ 	.short	(.L_11 - .L_10)
.L_10:
        /*001c*/ 	.word	0x00000000
        /*0020*/ 	.short	0x0006
        /*0022*/ 	.short	0x0028
        /*0024*/ 	.byte	0x00, 0xf0, 0x21, 0x00


	//----- nvinfo : EIATTR_KPARAM_INFO
	.align		4
.L_11:
        /*0028*/ 	.byte	0x04, 0x17
        /*002a*/ 	.short	(.L_13 - .L_12)
.L_12:
        /*002c*/ 	.word	0x00000000
        /*0030*/ 	.short	0x0005
        /*0032*/ 	.short	0x0020
        /*0034*/ 	.byte	0x00, 0xf0, 0x21, 0x00


	//----- nvinfo : EIATTR_KPARAM_INFO
	.align		4
.L_13:
        /*0038*/ 	.byte	0x04, 0x17
        /*003a*/ 	.short	(.L_15 - .L_14)
.L_14:
        /*003c*/ 	.word	0x00000000
        /*0040*/ 	.short	0x0004
        /*0042*/ 	.short	0x0018
        /*0044*/ 	.byte	0x00, 0xf0, 0x11, 0x00


	//----- nvinfo : EIATTR_KPARAM_INFO
	.align		4
.L_15:
        /*0048*/ 	.byte	0x04, 0x17
        /*004a*/ 	.short	(.L_17 - .L_16)
.L_16:
        /*004c*/ 	.word	0x00000000
        /*0050*/ 	.short	0x0003
        /*0052*/ 	.short	0x0014
        /*0054*/ 	.byte	0x00, 0xf0, 0x11, 0x00


	//----- nvinfo : EIATTR_KPARAM_INFO
	.align		4
.L_17:
        /*0058*/ 	.byte	0x04, 0x17
        /*005a*/ 	.short	(.L_19 - .L_18)
.L_18:
        /*005c*/ 	.word	0x00000000
        /*0060*/ 	.short	0x0002
        /*0062*/ 	.short	0x0010
        /*0064*/ 	.byte	0x00, 0xf0, 0x11, 0x00


	//----- nvinfo : EIATTR_KPARAM_INFO
	.align		4
.L_19:
        /*0068*/ 	.byte	0x04, 0x17
        /*006a*/ 	.short	(.L_21 - .L_20)
.L_20:
        /*006c*/ 	.word	0x00000000
        /*0070*/ 	.short	0x0001
        /*0072*/ 	.short	0x0008
        /*0074*/ 	.byte	0x00, 0xf5, 0x21, 0x00


	//----- nvinfo : EIATTR_KPARAM_INFO
	.align		4
.L_21:
        /*0078*/ 	.byte	0x04, 0x17
        /*007a*/ 	.short	(.L_23 - .L_22)
.L_22:
        /*007c*/ 	.word	0x00000000
        /*0080*/ 	.short	0x0000
        /*0082*/ 	.short	0x0000
        /*0084*/ 	.byte	0x00, 0xf5, 0x21, 0x00


	//----- nvinfo : EIATTR_SPARSE_MMA_MASK
	.align		4
.L_23:
        /*0088*/ 	.byte	0x03, 0x50
        /*008a*/ 	.short	0x0000


	//----- nvinfo : EIATTR_MAXREG_COUNT
	.align		4
        /*008c*/ 	.byte	0x03, 0x1b
        /*008e*/ 	.short	0x00ff


	//----- nvinfo : EIATTR_NUM_BARRIERS
	.align		4
        /*0090*/ 	.byte	0x02, 0x4c
        /*0092*/ 	.byte	0x01
	.zero		1


	//----- nvinfo : EIATTR_MERCURY_ISA_VERSION
	.align		4
        /*0094*/ 	.byte	0x03, 0x5f
        /*0096*/ 	.short	0x0101


	//----- nvinfo : EIATTR_VRC_CTA_INIT_COUNT
	.align		4
        /*0098*/ 	.byte	0x02, 0x4a
	.zero		1
	.zero		1


	//----- nvinfo : EIATTR_EXIT_INSTR_OFFSETS
	.align		4
        /*009c*/ 	.byte	0x04, 0x1c
        /*009e*/ 	.short	(.L_25 - .L_24)


	//   ....[0]....
.L_24:
        /*00a0*/ 	.word	0x000007a0


	//   ....[1]....
        /*00a4*/ 	.word	0x00000b50


	//----- nvinfo : EIATTR_CRS_STACK_SIZE
	.align		4
.L_25:
        /*00a8*/ 	.byte	0x04, 0x1e
        /*00aa*/ 	.short	(.L_27 - .L_26)
.L_26:
        /*00ac*/ 	.word	0x00000000


	//----- nvinfo : EIATTR_CBANK_PARAM_SIZE
	.align		4
.L_27:
        /*00b0*/ 	.byte	0x03, 0x19
        /*00b2*/ 	.short	0x0034


	//----- nvinfo : EIATTR_PARAM_CBANK
	.align		4
        /*00b4*/ 	.byte	0x04, 0x0a
        /*00b6*/ 	.short	(.L_29 - .L_28)
	.align		4
.L_28:
        /*00b8*/ 	.word	index@(.nv.constant0._Z10pooling_1dPKfPfiiimmf)
        /*00bc*/ 	.short	0x0380
        /*00be*/ 	.short	0x0034


	//----- nvinfo : EIATTR_SW_WAR
	.align		4
.L_29:
        /*00c0*/ 	.byte	0x04, 0x36
        /*00c2*/ 	.short	(.L_31 - .L_30)
.L_30:
        /*00c4*/ 	.word	0x00000008
.L_31:


//--------------------- .nv.callgraph             --------------------------
	.section	.nv.callgraph,"",@"SHT_CUDA_CALLGRAPH"
	.align	4
	.sectionentsize	8
	.align		4
        /*0000*/ 	.word	0x00000000
	.align		4
        /*0004*/ 	.word	0xffffffff
	.align		4
        /*0008*/ 	.word	0x00000000
	.align		4
        /*000c*/ 	.word	0xfffffffe
	.align		4
        /*0010*/ 	.word	0x00000000
	.align		4
        /*0014*/ 	.word	0xfffffffd
	.align		4
        /*0018*/ 	.word	0x00000000
	.align		4
        /*001c*/ 	.word	0xfffffffc


//--------------------- .text._Z10pooling_1dPKfPfiiimmf --------------------------
	.section	.text._Z10pooling_1dPKfPfiiimmf,"ax",@progbits
	.align	128
        .global         _Z10pooling_1dPKfPfiiimmf
        .type           _Z10pooling_1dPKfPfiiimmf,@function
        .size           _Z10pooling_1dPKfPfiiimmf,(.L_x_15 - _Z10pooling_1dPKfPfiiimmf)
        .other          _Z10pooling_1dPKfPfiiimmf,@"STO_CUDA_ENTRY STV_DEFAULT"
_Z10pooling_1dPKfPfiiimmf:
.text._Z10pooling_1dPKfPfiiimmf:
[----:B------:R-:W-:Y:S08]  /*0000*/  LDC R1, c[0x0][0x37c] ;  /* 0x0000df00ff017b82 */ /* 0x000ff00000000800 */
[----:B------:R-:W0:Y:S01]  /*0010*/  LDC R0, c[0x0][0x360] ;  /* 0x0000d800ff007b82 */ /* 0x000e220000000800 */
[----:B------:R-:W1:Y:S01]  /*0020*/  S2R R2, SR_TID.X ;  /* 0x0000000000027919 */ /* 0x000e620000002100 */
[----:B------:R-:W2:Y:S01]  /*0030*/  LDCU UR6, c[0x0][0x398] ;  /* 0x00007300ff0677ac */ /* 0x000ea20008000800 */
[----:B------:R-:W-:Y:S01]  /*0040*/  BSSY.RECONVERGENT B0, `(.L_x_0) ;  /* 0x0000054000007945 */ /* 0x000fe20003800200 */
[----:B------:R-:W3:Y:S04]  /*0050*/  LDCU.64 UR8, c[0x0][0x358] ;  /* 0x00006b00ff0877ac */ /* 0x000ee80008000a00 */
[----:B------:R-:W4:Y:S08]  /*0060*/  LDC.64 R6, c[0x0][0x390] ;  /* 0x0000e400ff067b82 */ /* 0x000f300000000a00 */
[----:B------:R-:W5:Y:S01]  /*0070*/  S2UR UR4, SR_CTAID.X ;  /* 0x00000000000479c3 */ /* 0x000f620000002500 */
[----:B0-----:R-:W-:-:S04]  /*0080*/  VIADD R3, R0, 0xffffffff ;  /* 0xffffffff00037836 */ /* 0x001fc80000000000 */
[----:B----4-:R-:W-:-:S05]  /*0090*/  IMAD R3, R3, R7, R6 ;  /* 0x0000000703037224 */ /* 0x010fca00078e0206 */
[----:B------:R-:W-:-:S04]  /*00a0*/  SHF.R.S32.HI R4, RZ, 0x1f, R3 ;  /* 0x0000001fff047819 */ /* 0x000fc80000011403 */
[----:B------:R-:W-:-:S04]  /*00b0*/  LEA.HI R4, R4, R3, RZ, 0x2 ;  /* 0x0000000304047211 */ /* 0x000fc800078f10ff */
[----:B------:R-:W-:Y:S01]  /*00c0*/  SHF.R.S32.HI R5, RZ, 0x2, R4 ;  /* 0x00000002ff057819 */ /* 0x000fe20000011404 */
[----:B-----5:R-:W-:-:S03]  /*00d0*/  IMAD R4, R0, UR4, RZ ;  /* 0x0000000400047c24 */ /* 0x020fc6000f8e02ff */
[----:B-1----:R-:W-:Y:S01]  /*00e0*/  ISETP.GE.AND P0, PT, R2, R5, PT ;  /* 0x000000050200720c */ /* 0x002fe20003f06270 */
[----:B------:R-:W-:-:S04]  /*00f0*/  IMAD R7, R4, R7, RZ ;  /* 0x0000000704077224 */ /* 0x000fc800078e02ff */
[----:B--2---:R-:W-:-:S08]  /*0100*/  VIADD R6, R7, -UR6 ;  /* 0x8000000607067c36 */ /* 0x004fd00008000000 */
[----:B---3--:R-:W-:Y:S05]  /*0110*/  @P0 BRA `(.L_x_1) ;  /* 0x0000000400180947 */ /* 0x008fea0003800000 */
[----:B------:R-:W0:Y:S01]  /*0120*/  S2UR UR5, SR_CgaCtaId ;  /* 0x00000000000579c3 */ /* 0x000e220000008800 */
[----:B------:R-:W-:Y:S01]  /*0130*/  IMAD R7, R2, 0x4, R7 ;  /* 0x0000000402077824 */ /* 0x000fe200078e0207 */
[----:B------:R-:W-:Y:S01]  /*0140*/  UMOV UR4, 0x400 ;  /* 0x0000040000047882 */ /* 0x000fe20000000000 */
[----:B------:R-:W-:Y:S02]  /*0150*/  LOP3.LUT P4, RZ, R6, 0x3, RZ, 0xc0, !PT ;  /* 0x0000000306ff7812 */ /* 0x000fe4000788c0ff */
[----:B------:R-:W-:Y:S01]  /*0160*/  VIADD R7, R7, -UR6 ;  /* 0x8000000607077c36 */ /* 0x000fe20008000000 */
[----:B------:R-:W-:Y:S02]  /*0170*/  MOV R12, R2 ;  /* 0x00000002000c7202 */ /* 0x000fe40000000f00 */
[----:B------:R-:W1:Y:S01]  /*0180*/  LDC.64 R14, c[0x0][0x3a0] ;  /* 0x0000e800ff0e7b82 */ /* 0x000e620000000a00 */
[C---:B------:R-:W-:Y:S02]  /*0190*/  VIADD R13, R7.reuse, 0x1 ;  /* 0x00000001070d7836 */ /* 0x040fe40000000000 */
[----:B------:R-:W-:-:S02]  /*01a0*/  VIADD R23, R7, 0x3 ;  /* 0x0000000307177836 */ /* 0x000fc40000000000 */
[----:B------:R-:W-:Y:S01]  /*01b0*/  VIADD R25, R7, 0x2 ;  /* 0x0000000207197836 */ /* 0x000fe20000000000 */
[----:B0-----:R-:W-:-:S06]  /*01c0*/  ULEA UR4, UR5, UR4, 0x18 ;  /* 0x0000000405047291 */ /* 0x001fcc000f8ec0ff */
[----:B------:R-:W-:-:S07]  /*01d0*/  LEA R21, R2, UR4, 0x4 ;  /* 0x0000000402157c11 */ /* 0x000fce000f8e20ff */
.L_x_4:
[C---:B------:R-:W-:Y:S01]  /*01e0*/  IADD3 R27, PT, PT, R13.reuse, 0x2, RZ ;  /* 0x000000020d1b7810 */ /* 0x040fe20007ffe0ff */
[----:B------:R-:W-:-:S03]  /*01f0*/  VIADD R29, R13, 0xffffffff ;  /* 0xffffffff0d1d7836 */ /* 0x000fc60000000000 */
[----:B-1----:R-:W-:Y:S02]  /*0200*/  ISETP.GE.U32.AND P1, PT, R27, R14, PT ;  /* 0x0000000e1b00720c */ /* 0x002fe40003f26070 */
[----:B------:R-:W-:Y:S02]  /*0210*/  ISETP.LT.OR P0, PT, R29, RZ, P4 ;  /* 0x000000ff1d00720c */ /* 0x000fe40002701670 */
[----:B------:R-:W-:-:S04]  /*0220*/  ISETP.GE.U32.AND.EX P1, PT, RZ, R15, PT, P1 ;  /* 0x0000000fff00720c */ /* 0x000fc80003f26110 */
[----:B------:R-:W-:-:S13]  /*0230*/  PLOP3.LUT P0, PT, P0, P1, PT, 0xf8, 0x8f ;  /* 0x00000000008f781c */ /* 0x000fda0000703f70 */
[----:B------:R-:W0:Y:S02]  /*0240*/  @!P0 LDC.64 R8, c[0x0][0x380] ;  /* 0x0000e000ff088b82 */ /* 0x000e240000000a00 */
[----:B0-----:R-:W-:-:S06]  /*0250*/  @!P0 IMAD.WIDE.U32 R8, R29, 0x4, R8 ;  /* 0x000000041d088825 */ /* 0x001fcc00078e0008 */
[----:B------:R-:W2:Y:S01]  /*0260*/  @!P0 LDG.E.128.CONSTANT R8, desc[UR8][R8.64] ;  /* 0x0000000808088981 */ /* 0x000ea2000c1e9d00 */
[----:B------:R-:W-:Y:S01]  /*0270*/  IMAD.IADD R12, R0, 0x1, R12 ;  /* 0x00000001000c7824 */ /* 0x000fe200078e020c */
[----:B------:R-:W-:Y:S04]  /*0280*/  BSSY.RECONVERGENT B1, `(.L_x_2) ;  /* 0x0000029000017945 */ /* 0x000fe80003800200 */
[----:B------:R-:W-:Y:S01]  /*0290*/  ISETP.GE.AND P5, PT, R12, R5, PT ;  /* 0x000000050c00720c */ /* 0x000fe20003fa6270 */
[----:B--2---:R0:W-:Y:S01]  /*02a0*/  @!P0 STS.128 [R21], R8 ;  /* 0x0000000815008388 */ /* 0x0041e20000000c00 */
[----:B------:R-:W-:Y:S11]  /*02b0*/  @!P0 BRA `(.L_x_3) ;  /* 0x0000000000948947 */ /* 0x000ff60003800000 */
[----:B------:R-:W-:Y:S01]  /*02c0*/  ISETP.GE.AND P3, PT, R29, RZ, PT ;  /* 0x000000ff1d00720c */ /* 0x000fe20003f66270 */
[----:B------:R-:W-:Y:S01]  /*02d0*/  IMAD.MOV.U32 R20, RZ, RZ, RZ ;  /* 0x000000ffff147224 */ /* 0x000fe200078e00ff */
[-C--:B------:R-:W-:Y:S02]  /*02e0*/  ISETP.GE.U32.AND P0, PT, R7, R14.reuse, PT ;  /* 0x0000000e0700720c */ /* 0x080fe40003f06070 */
[----:B0-----:R-:W-:Y:S02]  /*02f0*/  SHF.R.S32.HI R8, RZ, 0x1f, R7 ;  /* 0x0000001fff087819 */ /* 0x001fe40000011407 */
[-C--:B------:R-:W-:Y:S02]  /*0300*/  ISETP.GE.U32.AND P1, PT, R25, R14.reuse, PT ;  /* 0x0000000e1900720c */ /* 0x080fe40003f26070 */
[----:B------:R-:W-:Y:S02]  /*0310*/  ISETP.GE.U32.OR.EX P0, PT, R8, R15, !P3, P0 ;  /* 0x0000000f0800720c */ /* 0x000fe40005f06500 */
[----:B------:R-:W-:-:S02]  /*0320*/  ISETP.GE.U32.AND P2, PT, R23, R14, PT ;  /* 0x0000000e1700720c */ /* 0x000fc40003f46070 */
[----:B------:R-:W-:Y:S02]  /*0330*/  SHF.R.S32.HI R10, RZ, 0x1f, R25 ;  /* 0x0000001fff0a7819 */ /* 0x000fe40000011419 */
[----:B------:R-:W-:Y:S02]  /*0340*/  SHF.R.S32.HI R8, RZ, 0x1f, R23 ;  /* 0x0000001fff087819 */ /* 0x000fe40000011417 */
[----:B------:R-:W-:Y:S02]  /*0350*/  ISETP.GE.U32.AND P3, PT, R13, R14, PT ;  /* 0x0000000e0d00720c */ /* 0x000fe40003f66070 */
[----:B------:R-:W-:Y:S02]  /*0360*/  SHF.R.S32.HI R16, RZ, 0x1f, R13 ;  /* 0x0000001fff107819 */ /* 0x000fe4000001140d */
[-C--:B------:R-:W-:Y:S01]  /*0370*/  ISETP.GE.U32.AND.EX P1, PT, R10, R15.reuse, PT, P1 ;  /* 0x0000000f0a00720c */ /* 0x080fe20003f26110 */
[----:B------:R-:W0:Y:S01]  /*0380*/  @!P0 LDC.64 R18, c[0x0][0x380] ;  /* 0x0000e000ff128b82 */ /* 0x000e220000000a00 */
[----:B------:R-:W-:-:S02]  /*0390*/  ISETP.GE.U32.AND.EX P2, PT, R8, R15, PT, P2 ;  /* 0x0000000f0800720c */ /* 0x000fc40003f46120 */
[----:B------:R-:W-:Y:S02]  /*03a0*/  ISETP.GE.U32.AND.EX P3, PT, R16, R15, PT, P3 ;  /* 0x0000000f1000720c */ /* 0x000fe40003f66130 */
[C---:B------:R-:W-:Y:S02]  /*03b0*/  ISETP.LT.OR P1, PT, R29.reuse, -0x2, P1 ;  /* 0xfffffffe1d00780c */ /* 0x040fe40000f21670 */
[C---:B------:R-:W-:Y:S02]  /*03c0*/  ISETP.LT.OR P2, PT, R29.reuse, -0x3, P2 ;  /* 0xfffffffd1d00780c */ /* 0x040fe40001741670 */
[----:B------:R-:W-:-:S09]  /*03d0*/  ISETP.LT.OR P3, PT, R29, -0x1, P3 ;  /* 0xffffffff1d00780c */ /* 0x000fd20001f61670 */
[----:B------:R-:W1:Y:S01]  /*03e0*/  @!P1 LDC.64 R8, c[0x0][0x380] ;  /* 0x0000e000ff089b82 */ /* 0x000e620000000a00 */
[----:B------:R-:W-:Y:S02]  /*03f0*/  IMAD.MOV.U32 R22, RZ, RZ, RZ ;  /* 0x000000ffff167224 */ /* 0x000fe400078e00ff */
[----:B0-----:R-:W-:Y:S01]  /*0400*/  @!P0 IMAD.WIDE.U32 R18, R29, 0x4, R18 ;  /* 0x000000041d128825 */ /* 0x001fe200078e0012 */
[----:B------:R-:W-:-:S04]  /*0410*/  @!P1 IADD3 R29, PT, PT, R13, 0x1, RZ ;  /* 0x000000010d1d9810 */ /* 0x000fc80007ffe0ff */
[----:B------:R-:W0:Y:S01]  /*0420*/  @!P2 LDC.64 R10, c[0x0][0x380] ;  /* 0x0000e000ff0aab82 */ /* 0x000e220000000a00 */
[----:B------:R-:W-:Y:S01]  /*0430*/  IMAD.MOV.U32 R24, RZ, RZ, RZ ;  /* 0x000000ffff187224 */ /* 0x000fe200078e00ff */
[----:B------:R-:W2:Y:S06]  /*0440*/  @!P0 LDG.E.CONSTANT R20, desc[UR8][R18.64] ;  /* 0x0000000812148981 */ /* 0x000eac000c1e9900 */
[----:B------:R-:W3:Y:S01]  /*0450*/  @!P3 LDC.64 R16, c[0x0][0x380] ;  /* 0x0000e000ff10bb82 */ /* 0x000ee20000000a00 */
[----:B------:R-:W-:Y:S02]  /*0460*/  IMAD.MOV.U32 R26, RZ, RZ, RZ ;  /* 0x000000ffff1a7224 */ /* 0x000fe400078e00ff */
[----:B-1----:R-:W-:-:S05]  /*0470*/  @!P1 IMAD.WIDE.U32 R8, R29, 0x4, R8 ;  /* 0x000000041d089825 */ /* 0x002fca00078e0008 */
[----:B------:R-:W4:Y:S01]  /*0480*/  @!P1 LDG.E.CONSTANT R24, desc[UR8][R8.64] ;  /* 0x0000000808189981 */ /* 0x000f22000c1e9900 */
[----:B0-----:R-:W-:-:S05]  /*0490*/  @!P2 IMAD.WIDE.U32 R10, R27, 0x4, R10 ;  /* 0x000000041b0aa825 */ /* 0x001fca00078e000a */
[----:B------:R-:W5:Y:S01]  /*04a0*/  @!P2 LDG.E.CONSTANT R26, desc[UR8][R10.64] ;  /* 0x000000080a1aa981 */ /* 0x000f62000c1e9900 */
[----:B---3--:R-:W-:-:S05]  /*04b0*/  @!P3 IMAD.WIDE.U32 R16, R13, 0x4, R16 ;  /* 0x000000040d10b825 */ /* 0x008fca00078e0010 */
[----:B------:R-:W3:Y:S04]  /*04c0*/  @!P3 LDG.E.CONSTANT R22, desc[UR8][R16.64] ;  /* 0x000000081016b981 */ /* 0x000ee8000c1e9900 */
[----:B--2---:R1:W-:Y:S04]  /*04d0*/  STS [R21], R20 ;  /* 0x0000001415007388 */ /* 0x0043e80000000800 */
[----:B----4-:R1:W-:Y:S04]  /*04e0*/  STS [R21+0x8], R24 ;  /* 0x0000081815007388 */ /* 0x0103e80000000800 */
[----:B-----5:R1:W-:Y:S04]  /*04f0*/  STS [R21+0xc], R26 ;  /* 0x00000c1a15007388 */ /* 0x0203e80000000800 */
[----:B---3--:R1:W-:Y:S02]  /*0500*/  STS [R21+0x4], R22 ;  /* 0x0000041615007388 */ /* 0x0083e40000000800 */
.L_x_3:
[----:B------:R-:W-:Y:S05]  /*0510*/  BSYNC.RECONVERGENT B1 ;  /* 0x0000000000017941 */ /* 0x000fea0003800200 */
.L_x_2:
[C---:B------:R-:W-:Y:S01]  /*0520*/  LEA R13, R0.reuse, R13, 0x2 ;  /* 0x0000000d000d7211 */ /* 0x040fe200078e10ff */
[C---:B01----:R-:W-:Y:S01]  /*0530*/  IMAD R21, R0.reuse, 0x10, R21 ;  /* 0x0000001000157824 */ /* 0x043fe200078e0215 */
[C---:B------:R-:W-:Y:S01]  /*0540*/  LEA R7, R0.reuse, R7, 0x2 ;  /* 0x0000000700077211 */ /* 0x040fe200078e10ff */
[C---:B------:R-:W-:Y:S02]  /*0550*/  IMAD R23, R0.reuse, 0x4, R23 ;  /* 0x0000000400177824 */ /* 0x040fe400078e0217 */
[----:B------:R-:W-:Y:S01]  /*0560*/  IMAD R25, R0, 0x4, R25 ;  /* 0x0000000400197824 */ /* 0x000fe200078e0219 */
[----:B------:R-:W-:Y:S06]  /*0570*/  @!P5 BRA `(.L_x_4) ;  /* 0xfffffffc0018d947 */ /* 0x000fec000383ffff */
.L_x_1:
[----:B------:R-:W-:Y:S05]  /*0580*/  BSYNC.RECONVERGENT B0 ;  /* 0x0000000000007941 */ /* 0x000fea0003800200 */
.L_x_0:
[----:B------:R-:W-:Y:S01]  /*0590*/  IMAD R10, R5, 0x4, R2 ;  /* 0x00000004050a7824 */ /* 0x000fe200078e0202 */
[----:B------:R-:W0:Y:S01]  /*05a0*/  LDCU.64 UR6, c[0x0][0x3a0] ;  /* 0x00007400ff0677ac */ /* 0x000e220008000a00 */
[----:B------:R-:W-:Y:S03]  /*05b0*/  BSSY.RECONVERGENT B0, `(.L_x_5) ;  /* 0x0000018000007945 */ /* 0x000fe60003800200 */
[----:B------:R-:W-:-:S13]  /*05c0*/  ISETP.GE.AND P0, PT, R10, R3, PT ;  /* 0x000000030a00720c */ /* 0x000fda0003f06270 */
[----:B------:R-:W-:Y:S05]  /*05d0*/  @P0 BRA `(.L_x_6) ;  /* 0x0000000000540947 */ /* 0x000fea0003800000 */
[----:B------:R-:W1:Y:S01]  /*05e0*/  S2R R12, SR_CgaCtaId ;  /* 0x00000000000c7919 */ /* 0x000e620000008800 */
[----:B------:R-:W2:Y:S01]  /*05f0*/  LDC.64 R8, c[0x0][0x380] ;  /* 0x0000e000ff087b82 */ /* 0x000ea20000000a00 */
[----:B------:R-:W-:Y:S01]  /*0600*/  MOV R7, 0x400 ;  /* 0x0000040000077802 */ /* 0x000fe20000000f00 */
[----:B------:R-:W-:-:S03]  /*0610*/  IMAD.MOV.U32 R5, RZ, RZ, R10 ;  /* 0x000000ffff057224 */ /* 0x000fc600078e000a */
[----:B-1----:R-:W-:-:S07]  /*0620*/  LEA R12, R12, R7, 0x18 ;  /* 0x000000070c0c7211 */ /* 0x002fce00078ec0ff */
.L_x_9:
[----:B0-----:R-:W-:Y:S01]  /*0630*/  IMAD.IADD R11, R6, 0x1, R5 ;  /* 0x00000001060b7824 */ /* 0x001fe200078e0205 */
[----:B------:R-:W-:Y:S01]  /*0640*/  BSSY.RECONVERGENT B1, `(.L_x_7) ;  /* 0x000000a000017945 */ /* 0x000fe20003800200 */
[----:B------:R-:W-:-:S03]  /*0650*/  IMAD.MOV.U32 R10, RZ, RZ, RZ ;  /* 0x000000ffff0a7224 */ /* 0x000fc600078e00ff */
[----:B0-----:R-:W-:Y:S02]  /*0660*/  ISETP.GE.U32.AND P0, PT, R11, UR6, PT ;  /* 0x000000060b007c0c */ /* 0x001fe4000bf06070 */
[----:B------:R-:W-:-:S04]  /*0670*/  SHF.R.S32.HI R7, RZ, 0x1f, R11 ;  /* 0x0000001fff077819 */ /* 0x000fc8000001140b */
[----:B------:R-:W-:Y:S02]  /*0680*/  ISETP.GE.U32.AND.EX P0, PT, R7, UR7, PT, P0 ;  /* 0x0000000707007c0c */ /* 0x000fe4000bf06100 */
[----:B------:R-:W-:Y:S02]  /*0690*/  LEA R7, R5, R12, 0x2 ;  /* 0x0000000c05077211 */ /* 0x000fe400078e10ff */
[----:B------:R-:W-:-:S13]  /*06a0*/  ISETP.LT.OR P0, PT, R11, RZ, P0 ;  /* 0x000000ff0b00720c */ /* 0x000fda0000701670 */
[----:B------:R-:W-:Y:S05]  /*06b0*/  @P0 BRA `(.L_x_8) ;  /* 0x0000000000080947 */ /* 0x000fea0003800000 */
[----:B--2---:R-:W-:-:S06]  /*06c0*/  IMAD.WIDE.U32 R10, R11, 0x4, R8 ;  /* 0x000000040b0a7825 */ /* 0x004fcc00078e0008 */
[----:B------:R0:W5:Y:S02]  /*06d0*/  LDG.E.CONSTANT R10, desc[UR8][R10.64] ;  /* 0x000000080a0a7981 */ /* 0x000164000c1e9900 */
.L_x_8:
[----:B------:R-:W-:Y:S05]  /*06e0*/  BSYNC.RECONVERGENT B1 ;  /* 0x0000000000017941 */ /* 0x000fea0003800200 */
.L_x_7:
[----:B-----5:R1:W-:Y:S01]  /*06f0*/  STS [R7], R10 ;  /* 0x0000000a07007388 */ /* 0x0203e20000000800 */
[----:B------:R-:W-:-:S05]  /*0700*/  IMAD.IADD R5, R0, 0x1, R5 ;  /* 0x0000000100057824 */ /* 0x000fca00078e0205 */
[----:B------:R-:W-:-:S13]  /*0710*/  ISETP.GE.AND P0, PT, R5, R3, PT ;  /* 0x000000030500720c */ /* 0x000fda0003f06270 */
[----:B-1----:R-:W-:Y:S05]  /*0720*/  @!P0 BRA `(.L_x_9) ;  /* 0xfffffffc00c08947 */ /* 0x002fea000383ffff */
.L_x_6:
[----:B0-----:R-:W-:Y:S05]  /*0730*/  BSYNC.RECONVERGENT B0 ;  /* 0x0000000000007941 */ /* 0x001fea0003800200 */
.L_x_5:
[----:B------:R-:W0:Y:S01]  /*0740*/  LDCU.64 UR4, c[0x0][0x3a8] ;  /* 0x00007500ff0477ac */ /* 0x000e220008000a00 */
[----:B------:R-:W-:-:S05]  /*0750*/  IMAD.IADD R4, R4, 0x1, R2 ;  /* 0x0000000104047824 */ /* 0x000fca00078e0202 */
[----:B------:R-:W-:Y:S01]  /*0760*/  SHF.R.S32.HI R7, RZ, 0x1f, R4 ;  /* 0x0000001fff077819 */ /* 0x000fe20000011404 */
[----:B------:R-:W-:Y:S01]  /*0770*/  BAR.SYNC.DEFER_BLOCKING 0x0 ;  /* 0x0000000000007b1d */ /* 0x000fe20000010000 */
[----:B0-----:R-:W-:-:S04]  /*0780*/  ISETP.GE.U32.AND P0, PT, R4, UR4, PT ;  /* 0x0000000404007c0c */ /* 0x001fc8000bf06070 */
[----:B------:R-:W-:-:S13]  /*0790*/  ISETP.GE.U32.AND.EX P0, PT, R7, UR5, PT, P0 ;  /* 0x0000000507007c0c */ /* 0x000fda000bf06100 */
[----:B------:R-:W-:Y:S05]  /*07a0*/  @P0 EXIT ;  /* 0x000000000000094d */ /* 0x000fea0003800000 */
[----:B------:R-:W0:Y:S01]  /*07b0*/  LDCU.64 UR6, c[0x0][0x390] ;  /* 0x00007200ff0677ac */ /* 0x000e220008000a00 */
[----:B------:R-:W-:Y:S01]  /*07c0*/  HFMA2 R0, -RZ, RZ, 0, 0 ;  /* 0x00000000ff007431 */ /* 0x000fe200000001ff */
[----:B0-----:R-:W-:Y:S01]  /*07d0*/  UISETP.GE.AND UP0, UPT, UR6, 0x1, UPT ;  /* 0x000000010600788c */ /* 0x001fe2000bf06270 */
[----:B------:R-:W-:-:S08]  /*07e0*/  IMAD R2, R2, UR7, RZ ;  /* 0x0000000702027c24 */ /* 0x000fd0000f8e02ff */
[----:B------:R-:W-:Y:S05]  /*07f0*/  BRA.U !UP0, `(.L_x_10) ;  /* 0x0000000108bc7547 */ /* 0x000fea000b800000 */
[----:B------:R-:W-:Y:S01]  /*0800*/  UISETP.GE.U32.AND UP1, UPT, UR6, 0x8, UPT ;  /* 0x000000080600788c */ /* 0x000fe2000bf26070 */
[----:B------:R-:W-:Y:S01]  /*0810*/  IMAD.MOV.U32 R0, RZ, RZ, RZ ;  /* 0x000000ffff007224 */ /* 0x000fe200078e00ff */
[----:B------:R-:W-:Y:S01]  /*0820*/  ULOP3.LUT UR5, UR6, 0x7, URZ, 0xc0, !UPT ;  /* 0x0000000706057892 */ /* 0x000fe2000f8ec0ff */
[----:B------:R-:W-:-:S03]  /*0830*/  UMOV UR4, URZ ;  /* 0x000000ff00047c82 */ /* 0x000fc60008000000 */
[----:B------:R-:W-:-:S03]  /*0840*/  UISETP.NE.AND UP0, UPT, UR5, URZ, UPT ;  /* 0x000000ff0500728c */ /* 0x000fc6000bf05270 */
[----:B------:R-:W-:Y:S08]  /*0850*/  BRA.U !UP1, `(.L_x_11) ;  /* 0x0000000109707547 */ /* 0x000ff0000b800000 */
[----:B------:R-:W0:Y:S01]  /*0860*/  S2UR UR7, SR_CgaCtaId ;  /* 0x00000000000779c3 */ /* 0x000e220000008800 */
[----:B------:R-:W-:Y:S01]  /*0870*/  UMOV UR4, 0x400 ;  /* 0x0000040000047882 */ /* 0x000fe20000000000 */
[----:B------:R-:W-:Y:S01]  /*0880*/  IMAD.MOV.U32 R0, RZ, RZ, RZ ;  /* 0x000000ffff007224 */ /* 0x000fe200078e00ff */
[----:B0-----:R-:W-:Y:S02]  /*0890*/  ULEA UR7, UR7, UR4, 0x18 ;  /* 0x0000000407077291 */ /* 0x001fe4000f8ec0ff */
[----:B------:R-:W-:-:S04]  /*08a0*/  ULOP3.LUT UR4, UR6, 0x7ffffff8, URZ, 0xc0, !UPT ;  /* 0x7ffffff806047892 */ /* 0x000fc8000f8ec0ff */
[----:B------:R-:W-:Y:S01]  /*08b0*/  LEA R3, R2, UR7, 0x2 ;  /* 0x0000000702037c11 */ /* 0x000fe2000f8e10ff */
[----:B------:R-:W-:-:S04]  /*08c0*/  UIADD3 UR6, UPT, UPT, -UR4, URZ, URZ ;  /* 0x000000ff04067290 */ /* 0x000fc8000fffe1ff */
[----:B------:R-:W-:-:S08]  /*08d0*/  VIADD R3, R3, 0x10 ;  /* 0x0000001003037836 */ /* 0x000fd00000000000 */
.L_x_12:
[----:B------:R-:W0:Y:S01]  /*08e0*/  LDS R5, [R3+-0x10] ;  /* 0xfffff00003057984 */ /* 0x000e220000000800 */
[----:B------:R-:W-:-:S03]  /*08f0*/  UIADD3 UR6, UPT, UPT, UR6, 0x8, URZ ;  /* 0x0000000806067890 */ /* 0x000fc6000fffe0ff */
[----:B------:R-:W1:Y:S01]  /*0900*/  LDS R6, [R3+-0xc] ;  /* 0xfffff40003067984 */ /* 0x000e620000000800 */
[----:B------:R-:W-:-:S03]  /*0910*/  UISETP.NE.AND UP1, UPT, UR6, URZ, UPT ;  /* 0x000000ff0600728c */ /* 0x000fc6000bf25270 */
[----:B--2---:R-:W2:Y:S04]  /*0920*/  LDS R8, [R3+-0x8] ;  /* 0xfffff80003087984 */ /* 0x004ea80000000800 */
[----:B------:R-:W3:Y:S04]  /*0930*/  LDS R10, [R3+-0x4] ;  /* 0xfffffc00030a7984 */ /* 0x000ee80000000800 */
[----:B------:R-:W4:Y:S04]  /*0940*/  LDS R12, [R3] ;  /* 0x00000000030c7984 */ /* 0x000f280000000800 */
[----:B------:R-:W5:Y:S04]  /*0950*/  LDS R14, [R3+0x4] ;  /* 0x00000400030e7984 */ /* 0x000f680000000800 */
[----:B------:R-:W5:Y:S04]  /*0960*/  LDS R16, [R3+0x8] ;  /* 0x0000080003107984 */ /* 0x000f680000000800 */
[----:B------:R0:W5:Y:S02]  /*0970*/  LDS R18, [R3+0xc] ;  /* 0x00000c0003127984 */ /* 0x0001640000000800 */
[----:B0-----:R-:W-:Y:S01]  /*0980*/  IADD3 R3, PT, PT, R3, 0x20, RZ ;  /* 0x0000002003037810 */ /* 0x001fe20007ffe0ff */
[----:B------:R-:W-:-:S04]  /*0990*/  FADD R5, R5, R0 ;  /* 0x0000000005057221 */ /* 0x000fc80000000000 */
[----:B-1----:R-:W-:-:S04]  /*09a0*/  FADD R5, R5, R6 ;  /* 0x0000000605057221 */ /* 0x002fc80000000000 */
[----:B--2---:R-:W-:-:S04]  /*09b0*/  FADD R5, R5, R8 ;  /* 0x0000000805057221 */ /* 0x004fc80000000000 */
[----:B---3--:R-:W-:-:S04]  /*09c0*/  FADD R5, R5, R10 ;  /* 0x0000000a05057221 */ /* 0x008fc80000000000 */
[----:B----4-:R-:W-:-:S04]  /*09d0*/  FADD R5, R5, R12 ;  /* 0x0000000c05057221 */ /* 0x010fc80000000000 */
[----:B-----5:R-:W-:-:S04]  /*09e0*/  FADD R5, R5, R14 ;  /* 0x0000000e05057221 */ /* 0x020fc80000000000 */
[----:B------:R-:W-:-:S04]  /*09f0*/  FADD R5, R5, R16 ;  /* 0x0000001005057221 */ /* 0x000fc80000000000 */
[----:B------:R-:W-:Y:S01]  /*0a00*/  FADD R0, R5, R18 ;  /* 0x0000001205007221 */ /* 0x000fe20000000000 */
[----:B------:R-:W-:Y:S06]  /*0a10*/  BRA.U UP1, `(.L_x_12) ;  /* 0xfffffffd01b07547 */ /* 0x000fec000b83ffff */
.L_x_11:
[----:B------:R-:W-:Y:S05]  /*0a20*/  BRA.U !UP0, `(.L_x_10) ;  /* 0x0000000108307547 */ /* 0x000fea000b800000 */
[----:B------:R-:W0:Y:S01]  /*0a30*/  S2UR UR7, SR_CgaCtaId ;  /* 0x00000000000779c3 */ /* 0x000e220000008800 */
[----:B------:R-:W-:Y:S01]  /*0a40*/  UMOV UR6, 0x400 ;  /* 0x0000040000067882 */ /* 0x000fe20000000000 */
[----:B------:R-:W-:Y:S01]  /*0a50*/  VIADD R2, R2, UR4 ;  /* 0x0000000402027c36 */ /* 0x000fe20008000000 */
[----:B------:R-:W-:Y:S02]  /*0a60*/  UIADD3 UR5, UPT, UPT, -UR5, URZ, URZ ;  /* 0x000000ff05057290 */ /* 0x000fe4000fffe1ff */
[----:B0-----:R-:W-:-:S06]  /*0a70*/  ULEA UR6, UR7, UR6, 0x18 ;  /* 0x0000000607067291 */ /* 0x001fcc000f8ec0ff */
[----:B------:R-:W-:-:S07]  /*0a80*/  LEA R2, R2, UR6, 0x2 ;  /* 0x0000000602027c11 */ /* 0x000fce000f8e10ff */
.L_x_13:
[----:B------:R0:W1:Y:S01]  /*0a90*/  LDS R3, [R2] ;  /* 0x0000000002037984 */ /* 0x0000620000000800 */
[----:B------:R-:W-:-:S04]  /*0aa0*/  UIADD3 UR5, UPT, UPT, UR5, 0x1, URZ ;  /* 0x0000000105057890 */ /* 0x000fc8000fffe0ff */
[----:B------:R-:W-:Y:S01]  /*0ab0*/  UISETP.NE.AND UP0, UPT, UR5, URZ, UPT ;  /* 0x000000ff0500728c */ /* 0x000fe2000bf05270 */
[----:B0-----:R-:W-:Y:S02]  /*0ac0*/  VIADD R2, R2, 0x4 ;  /* 0x0000000402027836 */ /* 0x001fe40000000000 */
[----:B-1----:R-:W-:-:S06]  /*0ad0*/  FADD R0, R3, R0 ;  /* 0x0000000003007221 */ /* 0x002fcc0000000000 */
[----:B------:R-:W-:Y:S05]  /*0ae0*/  BRA.U UP0, `(.L_x_13) ;  /* 0xfffffffd00e87547 */ /* 0x000fea000b83ffff */
.L_x_10:
[----:B------:R-:W0:Y:S01]  /*0af0*/  LDCU.64 UR6, c[0x0][0x388] ;  /* 0x00007100ff0677ac */ /* 0x000e220008000a00 */
[----:B------:R-:W1:Y:S01]  /*0b00*/  LDCU UR4, c[0x0][0x3b0] ;  /* 0x00007600ff0477ac */ /* 0x000e620008000800 */
[----:B0-----:R-:W-:-:S04]  /*0b10*/  LEA R2, P0, R4, UR6, 0x2 ;  /* 0x0000000604027c11 */ /* 0x001fc8000f8010ff */
[----:B------:R-:W-:Y:S01]  /*0b20*/  LEA.HI.X R3, R4, UR7, R7, 0x2, P0 ;  /* 0x0000000704037c11 */ /* 0x000fe200080f1407 */
[----:B-1----:R-:W-:-:S05]  /*0b30*/  FMUL R5, R0, UR4 ;  /* 0x0000000400057c20 */ /* 0x002fca0008400000 */
[----:B------:R-:W-:Y:S01]  /*0b40*/  STG.E desc[UR8][R2.64], R5 ;  /* 0x0000000502007986 */ /* 0x000fe2000c101908 */
[----:B------:R-:W-:Y:S05]  /*0b50*/  EXIT ;  /* 0x000000000000794d */ /* 0x000fea0003800000 */
.L_x_14:
[----:B------:R-:W-:-:S00]  /*0b60*/  BRA `(.L_x_14) ;  /* 0xfffffffc00fc7947 */ /* 0x000fc0000383ffff */
[----:B------:R-:W-:-:S00]  /*0b70*/  NOP ;  /* 0x0000000000007918 */ /* 0x000fc00000000000 */
        /* <DEDUP_REMOVED lines=8> */
.L_x_15:


//--------------------- .nv.shared._Z10pooling_1dPKfPfiiimmf --------------------------
	.section	.nv.shared._Z10pooling_1dPKfPfiiimmf,"aw",@nobits
	.sectionflags	@""
	.align	16
	.zero		1024


//--------------------- .nv.shared.reserved.0     --------------------------
	.section	.nv.shared.reserved.0,"aw",@nobits
	.weak		__nv_reservedSMEM_offset_0_alias
	.size		__nv_reservedSMEM_offset_0_alias, 0, 64
	.other		__nv_reservedSMEM_offset_0_alias,@"STO_CUDA_RESERVED_SHARED STV_DEFAULT"
__nv_reservedSMEM_offset_0_alias:
	.zero		0
	.zero		64


//--------------------- .nv.constant0._Z10pooling_1dPKfPfiiimmf --------------------------
	.section	.nv.constant0._Z10pooling_1dPKfPfiiimmf,"a",@progbits
	.sectionflags	@""
	.align	4
.nv.constant0._Z10pooling_1dPKfPfiiimmf:
	.zero		948


//--------------------- SYMBOLS --------------------------

	.type		.nv.reservedSmem.offset0,@object
	.size		.nv.reservedSmem.offset0,0x4
	.type		.nv.reservedSmem.cap,@object
	.size		.nv.reservedSmem.cap,0x4
